//
// Generated by NVIDIA NVVM Compiler
//
// Compiler Build ID: CL-36424714
// Cuda compilation tools, release 13.0, V13.0.88
// Based on NVVM 20.0.0
//

.version 9.0
.target sm_100
.address_size 64

	// .globl	_Z7add_vecPiS_i

.visible .entry _Z7add_vecPiS_i(
	.param .u64 .ptr .align 1 _Z7add_vecPiS_i_param_0,
	.param .u64 .ptr .align 1 _Z7add_vecPiS_i_param_1,
	.param .u32 _Z7add_vecPiS_i_param_2
)
{
	.reg .pred 	%p<85>;
	.reg .b32 	%r<100>;
	.reg .b64 	%rd<25>;

	ld.param.u64 	%rd8, [_Z7add_vecPiS_i_param_0];
	ld.param.u64 	%rd7, [_Z7add_vecPiS_i_param_1];
	ld.param.u32 	%r27, [_Z7add_vecPiS_i_param_2];
	cvta.to.global.u64 	%rd1, %rd8;
	mov.u32 	%r28, %ctaid.x;
	mov.u32 	%r29, %ntid.x;
	mov.u32 	%r30, %tid.x;
	mad.lo.s32 	%r1, %r28, %r29, %r30;
	setp.gt.s32 	%p1, %r27, 0;
	@%p1 bra 	$L__BB0_2;
	mul.wide.s32 	%rd10, %r1, 4;
	add.s64 	%rd11, %rd1, %rd10;
	ld.global.u32 	%r99, [%rd11];
	mov.b64 	%rd24, 0;
	bra.uni 	$L__BB0_14;
$L__BB0_2:
	mul.wide.s32 	%rd12, %r1, 4;
	add.s64 	%rd13, %rd1, %rd12;
	ld.global.u32 	%r99, [%rd13];
	and.b32  	%r4, %r27, 7;
	setp.lt.u32 	%p2, %r27, 8;
	mov.b32 	%r93, 0;
	mov.u32 	%r98, %r93;
	@%p2 bra 	$L__BB0_5;
	and.b32  	%r93, %r27, 2147483640;
	add.s64 	%rd23, %rd1, 16;
	mov.b32 	%r87, 0;
	mov.u32 	%r98, %r87;
$L__BB0_4:
	.pragma "nounroll";
	ld.global.u32 	%r34, [%rd23+-16];
	setp.lt.s32 	%p3, %r34, %r99;
	setp.eq.s32 	%p4, %r34, %r99;
	setp.gt.s32 	%p5, %r87, %r1;
	and.pred  	%p6, %p5, %p4;
	or.pred  	%p7, %p3, %p6;
	selp.u32 	%r35, 1, 0, %p7;
	add.s32 	%r36, %r98, %r35;
	ld.global.u32 	%r37, [%rd23+-12];
	setp.lt.s32 	%p8, %r37, %r99;
	setp.eq.s32 	%p9, %r37, %r99;
	setp.ge.s32 	%p10, %r87, %r1;
	and.pred  	%p11, %p10, %p9;
	or.pred  	%p12, %p8, %p11;
	selp.u32 	%r38, 1, 0, %p12;
	add.s32 	%r39, %r36, %r38;
	ld.global.u32 	%r40, [%rd23+-8];
	setp.lt.s32 	%p13, %r40, %r99;
	setp.eq.s32 	%p14, %r40, %r99;
	add.s32 	%r41, %r87, 2;
	setp.gt.s32 	%p15, %r41, %r1;
	and.pred  	%p16, %p15, %p14;
	or.pred  	%p17, %p13, %p16;
	selp.u32 	%r42, 1, 0, %p17;
	add.s32 	%r43, %r39, %r42;
	ld.global.u32 	%r44, [%rd23+-4];
	setp.lt.s32 	%p18, %r44, %r99;
	setp.eq.s32 	%p19, %r44, %r99;
	add.s32 	%r45, %r87, 3;
	setp.gt.s32 	%p20, %r45, %r1;
	and.pred  	%p21, %p20, %p19;
	or.pred  	%p22, %p18, %p21;
	selp.u32 	%r46, 1, 0, %p22;
	add.s32 	%r47, %r43, %r46;
	ld.global.u32 	%r48, [%rd23];
	setp.lt.s32 	%p23, %r48, %r99;
	setp.eq.s32 	%p24, %r48, %r99;
	add.s32 	%r49, %r87, 4;
	setp.gt.s32 	%p25, %r49, %r1;
	and.pred  	%p26, %p25, %p24;
	or.pred  	%p27, %p23, %p26;
	selp.u32 	%r50, 1, 0, %p27;
	add.s32 	%r51, %r47, %r50;
	ld.global.u32 	%r52, [%rd23+4];
	setp.lt.s32 	%p28, %r52, %r99;
	setp.eq.s32 	%p29, %r52, %r99;
	add.s32 	%r53, %r87, 5;
	setp.gt.s32 	%p30, %r53, %r1;
	and.pred  	%p31, %p30, %p29;
	or.pred  	%p32, %p28, %p31;
	selp.u32 	%r54, 1, 0, %p32;
	add.s32 	%r55, %r51, %r54;
	ld.global.u32 	%r56, [%rd23+8];
	setp.lt.s32 	%p33, %r56, %r99;
	setp.eq.s32 	%p34, %r56, %r99;
	add.s32 	%r57, %r87, 6;
	setp.gt.s32 	%p35, %r57, %r1;
	and.pred  	%p36, %p35, %p34;
	or.pred  	%p37, %p33, %p36;
	selp.u32 	%r58, 1, 0, %p37;
	add.s32 	%r59, %r55, %r58;
	ld.global.u32 	%r60, [%rd23+12];
	setp.lt.s32 	%p38, %r60, %r99;
	setp.eq.s32 	%p39, %r60, %r99;
	add.s32 	%r61, %r87, 7;
	setp.gt.s32 	%p40, %r61, %r1;
	and.pred  	%p41, %p40, %p39;
	or.pred  	%p42, %p38, %p41;
	selp.u32 	%r62, 1, 0, %p42;
	add.s32 	%r98, %r59, %r62;
	add.s64 	%rd23, %rd23, 32;
	add.s32 	%r87, %r87, 8;
	setp.ne.s32 	%p43, %r87, %r93;
	@%p43 bra 	$L__BB0_4;
$L__BB0_5:
	setp.eq.s32 	%p44, %r4, 0;
	@%p44 bra 	$L__BB0_13;
	and.b32  	%r13, %r27, 3;
	setp.lt.u32 	%p45, %r4, 4;
	@%p45 bra 	$L__BB0_8;
	mul.wide.u32 	%rd14, %r93, 4;
	add.s64 	%rd15, %rd1, %rd14;
	ld.global.u32 	%r64, [%rd15];
	setp.lt.s32 	%p46, %r64, %r99;
	setp.eq.s32 	%p47, %r64, %r99;
	setp.gt.s32 	%p48, %r93, %r1;
	and.pred  	%p49, %p48, %p47;
	or.pred  	%p50, %p46, %p49;
	selp.u32 	%r65, 1, 0, %p50;
	add.s32 	%r66, %r98, %r65;
	ld.global.u32 	%r67, [%rd15+4];
	setp.lt.s32 	%p51, %r67, %r99;
	setp.eq.s32 	%p52, %r67, %r99;
	setp.ge.s32 	%p53, %r93, %r1;
	and.pred  	%p54, %p53, %p52;
	or.pred  	%p55, %p51, %p54;
	selp.u32 	%r68, 1, 0, %p55;
	add.s32 	%r69, %r66, %r68;
	add.s32 	%r70, %r93, 2;
	ld.global.u32 	%r71, [%rd15+8];
	setp.lt.s32 	%p56, %r71, %r99;
	setp.eq.s32 	%p57, %r71, %r99;
	setp.gt.s32 	%p58, %r70, %r1;
	and.pred  	%p59, %p58, %p57;
	or.pred  	%p60, %p56, %p59;
	selp.u32 	%r72, 1, 0, %p60;
	add.s32 	%r73, %r69, %r72;
	add.s32 	%r74, %r93, 3;
	ld.global.u32 	%r75, [%rd15+12];
	setp.lt.s32 	%p61, %r75, %r99;
	setp.eq.s32 	%p62, %r75, %r99;
	setp.gt.s32 	%p63, %r74, %r1;
	and.pred  	%p64, %p63, %p62;
	or.pred  	%p65, %p61, %p64;
	selp.u32 	%r76, 1, 0, %p65;
	add.s32 	%r98, %r73, %r76;
	add.s32 	%r93, %r93, 4;
$L__BB0_8:
	setp.eq.s32 	%p66, %r13, 0;
	@%p66 bra 	$L__BB0_13;
	setp.eq.s32 	%p67, %r13, 1;
	@%p67 bra 	$L__BB0_11;
	mul.wide.u32 	%rd16, %r93, 4;
	add.s64 	%rd17, %rd1, %rd16;
	ld.global.u32 	%r78, [%rd17];
	setp.lt.s32 	%p68, %r78, %r99;
	setp.eq.s32 	%p69, %r78, %r99;
	setp.gt.s32 	%p70, %r93, %r1;
	and.pred  	%p71, %p70, %p69;
	or.pred  	%p72, %p68, %p71;
	selp.u32 	%r79, 1, 0, %p72;
	add.s32 	%r80, %r98, %r79;
	ld.global.u32 	%r81, [%rd17+4];
	setp.lt.s32 	%p73, %r81, %r99;
	setp.eq.s32 	%p74, %r81, %r99;
	setp.ge.s32 	%p75, %r93, %r1;
	and.pred  	%p76, %p75, %p74;
	or.pred  	%p77, %p73, %p76;
	selp.u32 	%r82, 1, 0, %p77;
	add.s32 	%r98, %r80, %r82;
	add.s32 	%r93, %r93, 2;
$L__BB0_11:
	and.b32  	%r83, %r27, 1;
	setp.eq.b32 	%p78, %r83, 1;
	not.pred 	%p79, %p78;
	@%p79 bra 	$L__BB0_13;
	mul.wide.u32 	%rd18, %r93, 4;
	add.s64 	%rd19, %rd1, %rd18;
	ld.global.u32 	%r84, [%rd19];
	setp.lt.s32 	%p80, %r84, %r99;
	setp.eq.s32 	%p81, %r84, %r99;
	setp.gt.s32 	%p82, %r93, %r1;
	and.pred  	%p83, %p82, %p81;
	or.pred  	%p84, %p80, %p83;
	selp.u32 	%r86, 1, 0, %p84;
	add.s32 	%r98, %r98, %r86;
$L__BB0_13:
	cvt.u64.u32 	%rd24, %r98;
$L__BB0_14:
	cvta.to.global.u64 	%rd20, %rd7;
	shl.b64 	%rd21, %rd24, 2;
	add.s64 	%rd22, %rd20, %rd21;
	st.global.u32 	[%rd22], %r99;
	ret;

}


// ===== COMPILED SASS (sm_100) =====

	.target	sm_100

	.elftype	@"ET_EXEC"


//--------------------- .note.nv.tkinfo           --------------------------
	.section	.note.nv.tkinfo,"",@"SHT_NOTE"
	.sectionflags	@"SHF_NOTE_NV_TKINFO"
	.tkinfo
        /*0018*/ 	.word	0x00000002
        /*0030*/ 	.string	""
        /*0030*/ 	.string	"ptxas"
        /*0030*/ 	.string	"Cuda compilation tools, release 13.0, V13.0.88"
        /*0030*/ 	.string	"Build cuda_13.0.r13.0/compiler.36424714_0"
        /*0030*/ 	.string	"-arch sm_100 -m 64 "



//--------------------- .note.nv.cuinfo           --------------------------
	.section	.note.nv.cuinfo,"",@"SHT_NOTE"
	.sectionflags	@"SHF_NOTE_NV_CUINFO"
        /*0018*/ 	.short	0x0002
        /*001a*/ 	.short	0x0064
        /*001c*/ 	.short	0x0082
	.zero		2


//--------------------- .nv.info                  --------------------------
	.section	.nv.info,"",@"SHT_CUDA_INFO"
	.align	4


	//----- nvinfo : EIATTR_REGCOUNT
	.align		4
        /*0000*/ 	.byte	0x04, 0x2f
        /*0002*/ 	.short	(.L_1 - .L_0)
	.align		4
.L_0:
        /*0004*/ 	.word	index@(_Z7add_vecPiS_i)
        /*0008*/ 	.word	0x0000001c


	//----- nvinfo : EIATTR_FRAME_SIZE
	.align		4
.L_1:
        /*000c*/ 	.byte	0x04, 0x11
        /*000e*/ 	.short	(.L_3 - .L_2)
	.align		4
.L_2:
        /*0010*/ 	.word	index@(_Z7add_vecPiS_i)
        /*0014*/ 	.word	0x00000000


	//----- nvinfo : EIATTR_MIN_STACK_SIZE
	.align		4
.L_3:
        /*0018*/ 	.byte	0x04, 0x12
        /*001a*/ 	.short	(.L_5 - .L_4)
	.align		4
.L_4:
        /*001c*/ 	.word	index@(_Z7add_vecPiS_i)
        /*0020*/ 	.word	0x00000000
.L_5:


//--------------------- .nv.compat                --------------------------
	.section	.nv.compat,"",@"SHT_CUDA_COMPAT_INFO"
	.align	4
        /*0000*/ 	.byte	0x02, 0x09, 0x00, 0x00, 0x02, 0x02, 0x01, 0x00, 0x02, 0x05, 0x05, 0x00, 0x03, 0x07, 0x01, 0x01
        /*0010*/ 	.byte	0x02, 0x03, 0x00, 0x00, 0x02, 0x06, 0x01, 0x00, 0x04, 0x0b, 0x08, 0x00, 0x09, 0x00, 0x00, 0x00
        /*0020*/ 	.byte	0x00, 0x00, 0x00, 0x00


//--------------------- .nv.info._Z7add_vecPiS_i  --------------------------
	.section	.nv.info._Z7add_vecPiS_i,"",@"SHT_CUDA_INFO"
	.sectionflags	@""
	.align	4


	//----- nvinfo : EIATTR_CUDA_API_VERSION
	.align		4
        /*0000*/ 	.byte	0x04, 0x37
        /*0002*/ 	.short	(.L_7 - .L_6)
.L_6:
        /*0004*/ 	.word	0x00000082


	//----- nvinfo : EIATTR_KPARAM_INFO
	.align		4
.L_7:
        /*0008*/ 	.byte	0x04, 0x17
        /*000a*/ 	.short	(.L_9 - .L_8)
.L_8:
        /*000c*/ 	.word	0x00000000
        /*0010*/ 	.short	0x0002
        /*0012*/ 	.short	0x0010
        /*0014*/ 	.byte	0x00, 0xf0, 0x11, 0x00


	//----- nvinfo : EIATTR_KPARAM_INFO
	.align		4
.L_9:
        /*0018*/ 	.byte	0x04, 0x17
        /*001a*/ 	.short	(.L_11 - .L_10)
.L_10:
        /*001c*/ 	.word	0x00000000
        /*0020*/ 	.short	0x0001
        /*0022*/ 	.short	0x0008
        /*0024*/ 	.byte	0x00, 0xf5, 0x21, 0x00


	//----- nvinfo : EIATTR_KPARAM_INFO
	.align		4
.L_11:
        /*0028*/ 	.byte	0x04, 0x17
        /*002a*/ 	.short	(.L_13 - .L_12)
.L_12:
        /*002c*/ 	.word	0x00000000
        /*0030*/ 	.short	0x0000
        /*0032*/ 	.short	0x0000
        /*0034*/ 	.byte	0x00, 0xf5, 0x21, 0x00


	//----- nvinfo : EIATTR_SPARSE_MMA_MASK
	.align		4
.L_13:
        /*0038*/ 	.byte	0x03, 0x50
        /*003a*/ 	.short	0x0000


	//----- nvinfo : EIATTR_MAXREG_COUNT
	.align		4
        /*003c*/ 	.byte	0x03, 0x1b
        /*003e*/ 	.short	0x00ff


	//----- nvinfo : EIATTR_MERCURY_ISA_VERSION
	.align		4
        /*0040*/ 	.byte	0x03, 0x5f
        /*0042*/ 	.short	0x0101


	//----- nvinfo : EIATTR_VRC_CTA_INIT_COUNT
	.align		4
        /*0044*/ 	.byte	0x02, 0x4a
	.zero		1
	.zero		1


	//----- nvinfo : EIATTR_EXIT_INSTR_OFFSETS
	.align		4
        /*0048*/ 	.byte	0x04, 0x1c
        /*004a*/ 	.short	(.L_15 - .L_14)


	//   ....[0]....
.L_14:
        /*004c*/ 	.word	0x00000a10


	//----- nvinfo : EIATTR_CBANK_PARAM_SIZE
	.align		4
.L_15:
        /*0050*/ 	.byte	0x03, 0x19
        /*0052*/ 	.short	0x0014


	//----- nvinfo : EIATTR_PARAM_CBANK
	.align		4
        /*0054*/ 	.byte	0x04, 0x0a
        /*0056*/ 	.short	(.L_17 - .L_16)
	.align		4
.L_16:
        /*0058*/ 	.word	index@(.nv.constant0._Z7add_vecPiS_i)
        /*005c*/ 	.short	0x0380
        /*005e*/ 	.short	0x0014


	//----- nvinfo : EIATTR_SW_WAR
	.align		4
.L_17:
        /*0060*/ 	.byte	0x04, 0x36
        /*0062*/ 	.short	(.L_19 - .L_18)
.L_18:
        /*0064*/ 	.word	0x00000008
.L_19:


//--------------------- .nv.callgraph             --------------------------
	.section	.nv.callgraph,"",@"SHT_CUDA_CALLGRAPH"
	.align	4
	.sectionentsize	8
	.align		4
        /*0000*/ 	.word	0x00000000
	.align		4
        /*0004*/ 	.word	0xffffffff
	.align		4
        /*0008*/ 	.word	0x00000000
	.align		4
        /*000c*/ 	.word	0xfffffffe
	.align		4
        /*0010*/ 	.word	0x00000000
	.align		4
        /*0014*/ 	.word	0xfffffffd
	.align		4
        /*0018*/ 	.word	0x00000000
	.align		4
        /*001c*/ 	.word	0xfffffffc


//--------------------- .text._Z7add_vecPiS_i     --------------------------
	.section	.text._Z7add_vecPiS_i,"ax",@progbits
	.align	128
        .global         _Z7add_vecPiS_i
        .type           _Z7add_vecPiS_i,@function
        .size           _Z7add_vecPiS_i,(.L_x_7 - _Z7add_vecPiS_i)
        .other          _Z7add_vecPiS_i,@"STO_CUDA_ENTRY STV_DEFAULT"
_Z7add_vecPiS_i:
.text._Z7add_vecPiS_i:
[----:B------:R-:W-:Y:S08]  /*0000*/  LDC R1, c[0x0][0x37c] ;  /* 0x0000df00ff017b82 */ /* 0x000ff00000000800 */
[----:B------:R-:W0:Y:S01]  /*0010*/  LDC R6, c[0x0][0x390] ;  /* 0x0000e400ff067b82 */ /* 0x000e220000000800 */
[----:B------:R-:W1:Y:S01]  /*0020*/  S2R R0, SR_TID.X ;  /* 0x0000000000007919 */ /* 0x000e620000002100 */
[----:B------:R-:W2:Y:S06]  /*0030*/  LDCU.64 UR6, c[0x0][0x358] ;  /* 0x00006b00ff0677ac */ /* 0x000eac0008000a00 */
[----:B------:R-:W1:Y:S08]  /*0040*/  S2UR UR4, SR_CTAID.X ;  /* 0x00000000000479c3 */ /* 0x000e700000002500 */
[----:B------:R-:W1:Y:S01]  /*0050*/  LDC R7, c[0x0][0x360] ;  /* 0x0000d800ff077b82 */ /* 0x000e620000000800 */
[----:B0-----:R-:W-:Y:S01]  /*0060*/  ISETP.GT.AND P0, PT, R6, RZ, PT ;  /* 0x000000ff0600720c */ /* 0x001fe20003f04270 */
[----:B-1----:R-:W-:-:S12]  /*0070*/  IMAD R7, R7, UR4, R0 ;  /* 0x0000000407077c24 */ /* 0x002fd8000f8e0200 */
[----:B--2---:R-:W-:Y:S05]  /*0080*/  @P0 BRA `(.L_x_0) ;  /* 0x0000000000140947 */ /* 0x004fea0003800000 */
[----:B------:R-:W0:Y:S02]  /*0090*/  LDC.64 R2, c[0x0][0x380] ;  /* 0x0000e000ff027b82 */ /* 0x000e240000000a00 */
[----:B0-----:R-:W-:-:S05]  /*00a0*/  IMAD.WIDE R2, R7, 0x4, R2 ;  /* 0x0000000407027825 */ /* 0x001fca00078e0202 */
[----:B------:R1:W5:Y:S01]  /*00b0*/  LDG.E R0, desc[UR6][R2.64] ;  /* 0x0000000602007981 */ /* 0x000362000c1e1900 */
[----:B------:R-:W-:Y:S01]  /*00c0*/  CS2R R10, SRZ ;  /* 0x00000000000a7805 */ /* 0x000fe2000001ff00 */
[----:B------:R-:W-:Y:S06]  /*00d0*/  BRA `(.L_x_1) ;  /* 0x00000008003c7947 */ /* 0x000fec0003800000 */
.L_x_0:
[----:B------:R-:W0:Y:S01]  /*00e0*/  LDC.64 R2, c[0x0][0x380] ;  /* 0x0000e000ff027b82 */ /* 0x000e220000000a00 */
[C---:B------:R-:W-:Y:S02]  /*00f0*/  ISETP.GE.U32.AND P0, PT, R6.reuse, 0x8, PT ;  /* 0x000000080600780c */ /* 0x040fe40003f06070 */
[----:B------:R-:W-:Y:S01]  /*0100*/  LOP3.LUT R9, R6, 0x7, RZ, 0xc0, !PT ;  /* 0x0000000706097812 */ /* 0x000fe200078ec0ff */
[----:B------:R-:W-:Y:S02]  /*0110*/  IMAD.MOV.U32 R8, RZ, RZ, RZ ;  /* 0x000000ffff087224 */ /* 0x000fe400078e00ff */
[----:B------:R-:W-:Y:S01]  /*0120*/  IMAD.MOV.U32 R10, RZ, RZ, RZ ;  /* 0x000000ffff0a7224 */ /* 0x000fe200078e00ff */
[----:B------:R-:W-:Y:S01]  /*0130*/  ISETP.NE.AND P2, PT, R9, RZ, PT ;  /* 0x000000ff0900720c */ /* 0x000fe20003f45270 */
[----:B0-----:R-:W-:-:S05]  /*0140*/  IMAD.WIDE R4, R7, 0x4, R2 ;  /* 0x0000000407047825 */ /* 0x001fca00078e0202 */
[----:B------:R0:W5:Y:S01]  /*0150*/  LDG.E R0, desc[UR6][R4.64] ;  /* 0x0000000604007981 */ /* 0x000162000c1e1900 */
[----:B------:R-:W-:Y:S06]  /*0160*/  @!P0 BRA `(.L_x_2) ;  /* 0x00000004000c8947 */ /* 0x000fec0003800000 */
[----:B------:R-:W1:Y:S01]  /*0170*/  LDCU.64 UR4, c[0x0][0x380] ;  /* 0x00007000ff0477ac */ /* 0x000e620008000a00 */
[----:B------:R-:W-:Y:S01]  /*0180*/  LOP3.LUT R8, R6, 0x7ffffff8, RZ, 0xc0, !PT ;  /* 0x7ffffff806087812 */ /* 0x000fe200078ec0ff */
[----:B------:R-:W-:Y:S01]  /*0190*/  IMAD.MOV.U32 R10, RZ, RZ, RZ ;  /* 0x000000ffff0a7224 */ /* 0x000fe200078e00ff */
[----:B-1----:R-:W-:-:S04]  /*01a0*/  UIADD3 UR4, UP0, UPT, UR4, 0x10, URZ ;  /* 0x0000001004047890 */ /* 0x002fc8000ff1e0ff */
[----:B------:R-:W-:Y:S02]  /*01b0*/  UIADD3.X UR5, UPT, UPT, URZ, UR5, URZ, UP0, !UPT ;  /* 0x00000005ff057290 */ /* 0x000fe400087fe4ff */
[----:B0-----:R-:W-:Y:S01]  /*01c0*/  IMAD.U32 R4, RZ, RZ, UR4 ;  /* 0x00000004ff047e24 */ /* 0x001fe2000f8e00ff */
[----:B------:R-:W-:-:S03]  /*01d0*/  UMOV UR4, URZ ;  /* 0x000000ff00047c82 */ /* 0x000fc60008000000 */
[----:B------:R-:W-:-:S07]  /*01e0*/  IMAD.U32 R5, RZ, RZ, UR5 ;  /* 0x00000005ff057e24 */ /* 0x000fce000f8e00ff */
.L_x_3:
[----:B------:R-:W2:Y:S04]  /*01f0*/  LDG.E R11, desc[UR6][R4.64+-0x10] ;  /* 0xfffff006040b7981 */ /* 0x000ea8000c1e1900 */
[----:B------:R-:W3:Y:S04]  /*0200*/  LDG.E R13, desc[UR6][R4.64+-0xc] ;  /* 0xfffff406040d7981 */ /* 0x000ee8000c1e1900 */
[----:B------:R-:W4:Y:S04]  /*0210*/  LDG.E R15, desc[UR6][R4.64+-0x8] ;  /* 0xfffff806040f7981 */ /* 0x000f28000c1e1900 */
[----:B------:R-:W4:Y:S04]  /*0220*/  LDG.E R17, desc[UR6][R4.64+-0x4] ;  /* 0xfffffc0604117981 */ /* 0x000f28000c1e1900 */
[----:B------:R-:W4:Y:S04]  /*0230*/  LDG.E R19, desc[UR6][R4.64] ;  /* 0x0000000604137981 */ /* 0x000f28000c1e1900 */
[----:B------:R-:W4:Y:S04]  /*0240*/  LDG.E R21, desc[UR6][R4.64+0x4] ;  /* 0x0000040604157981 */ /* 0x000f28000c1e1900 */
[----:B------:R-:W4:Y:S04]  /*0250*/  LDG.E R23, desc[UR6][R4.64+0x8] ;  /* 0x0000080604177981 */ /* 0x000f28000c1e1900 */
[----:B------:R-:W4:Y:S01]  /*0260*/  LDG.E R25, desc[UR6][R4.64+0xc] ;  /* 0x00000c0604197981 */ /* 0x000f22000c1e1900 */
[----:B------:R-:W-:Y:S01]  /*0270*/  UIADD3 UR5, UPT, UPT, UR4, 0x2, URZ ;  /* 0x0000000204057890 */ /* 0x000fe2000fffe0ff */
[----:B--2--5:R-:W-:-:S04]  /*0280*/  ISETP.NE.AND P1, PT, R11, R0, PT ;  /* 0x000000000b00720c */ /* 0x024fc80003f25270 */
[----:B------:R-:W-:Y:S02]  /*0290*/  ISETP.LT.AND P1, PT, R7, UR4, !P1 ;  /* 0x0000000407007c0c */ /* 0x000fe4000cf21270 */
[-C--:B---3--:R-:W-:Y:S02]  /*02a0*/  ISETP.NE.AND P0, PT, R13, R0.reuse, PT ;  /* 0x000000000d00720c */ /* 0x088fe40003f05270 */
[-C--:B------:R-:W-:Y:S01]  /*02b0*/  ISETP.LT.OR P1, PT, R11, R0.reuse, P1 ;  /* 0x000000000b00720c */ /* 0x080fe20000f21670 */
[----:B------:R-:W-:Y:S01]  /*02c0*/  VIADD R11, R10, 0x1 ;  /* 0x000000010a0b7836 */ /* 0x000fe20000000000 */
[----:B------:R-:W-:Y:S02]  /*02d0*/  ISETP.LE.AND P0, PT, R7, UR4, !P0 ;  /* 0x0000000407007c0c */ /* 0x000fe4000c703270 */
[-C--:B----4-:R-:W-:Y:S02]  /*02e0*/  ISETP.NE.AND P3, PT, R15, R0.reuse, PT ;  /* 0x000000000f00720c */ /* 0x090fe40003f65270 */
[----:B------:R-:W-:-:S07]  /*02f0*/  ISETP.LT.OR P0, PT, R13, R0, P0 ;  /* 0x000000000d00720c */ /* 0x000fce0000701670 */
[----:B------:R-:W-:Y:S01]  /*0300*/  @!P1 IMAD.MOV R11, RZ, RZ, R10 ;  /* 0x000000ffff0b9224 */ /* 0x000fe200078e020a */
[----:B------:R-:W-:Y:S01]  /*0310*/  ISETP.LT.AND P1, PT, R7, UR5, !P3 ;  /* 0x0000000507007c0c */ /* 0x000fe2000df21270 */
[----:B------:R-:W-:Y:S01]  /*0320*/  UIADD3 UR5, UPT, UPT, UR4, 0x3, URZ ;  /* 0x0000000304057890 */ /* 0x000fe2000fffe0ff */
[-C--:B------:R-:W-:Y:S01]  /*0330*/  ISETP.NE.AND P3, PT, R17, R0.reuse, PT ;  /* 0x000000001100720c */ /* 0x080fe20003f65270 */
[----:B------:R-:W-:Y:S01]  /*0340*/  VIADD R10, R11, 0x1 ;  /* 0x000000010b0a7836 */ /* 0x000fe20000000000 */
[----:B------:R-:W-:Y:S01]  /*0350*/  ISETP.LT.OR P1, PT, R15, R0, P1 ;  /* 0x000000000f00720c */ /* 0x000fe20000f21670 */
[----:B------:R-:W-:Y:S02]  /*0360*/  @!P0 IMAD.MOV R10, RZ, RZ, R11 ;  /* 0x000000ffff0a8224 */ /* 0x000fe400078e020b */
[----:B------:R-:W-:Y:S01]  /*0370*/  ISETP.LT.AND P3, PT, R7, UR5, !P3 ;  /* 0x0000000507007c0c */ /* 0x000fe2000df61270 */
[----:B------:R-:W-:Y:S01]  /*0380*/  UIADD3 UR5, UPT, UPT, UR4, 0x4, URZ ;  /* 0x0000000404057890 */ /* 0x000fe2000fffe0ff */
[----:B------:R-:W-:-:S02]  /*0390*/  VIADD R11, R10, 0x1 ;  /* 0x000000010a0b7836 */ /* 0x000fc40000000000 */
[-C--:B------:R-:W-:Y:S02]  /*03a0*/  ISETP.LT.OR P0, PT, R17, R0.reuse, P3 ;  /* 0x000000001100720c */ /* 0x080fe40001f01670 */
[----:B------:R-:W-:-:S04]  /*03b0*/  ISETP.NE.AND P3, PT, R19, R0, PT ;  /* 0x000000001300720c */ /* 0x000fc80003f65270 */
[----:B------:R-:W-:Y:S01]  /*03c0*/  @!P1 IMAD.MOV R11, RZ, RZ, R10 ;  /* 0x000000ffff0b9224 */ /* 0x000fe200078e020a */
[----:B------:R-:W-:Y:S01]  /*03d0*/  ISETP.LT.AND P1, PT, R7, UR5, !P3 ;  /* 0x0000000507007c0c */ /* 0x000fe2000df21270 */
[----:B------:R-:W-:Y:S01]  /*03e0*/  UIADD3 UR5, UPT, UPT, UR4, 0x5, URZ ;  /* 0x0000000504057890 */ /* 0x000fe2000fffe0ff */
[-C--:B------:R-:W-:Y:S01]  /*03f0*/  ISETP.NE.AND P3, PT, R21, R0.reuse, PT ;  /* 0x000000001500720c */ /* 0x080fe20003f65270 */
[----:B------:R-:W-:Y:S01]  /*0400*/  VIADD R10, R11, 0x1 ;  /* 0x000000010b0a7836 */ /* 0x000fe20000000000 */
[-C--:B------:R-:W-:Y:S02]  /*0410*/  ISETP.LT.OR P1, PT, R19, R0.reuse, P1 ;  /* 0x000000001300720c */ /* 0x080fe40000f21670 */
[----:B------:R-:W-:Y:S01]  /*0420*/  @!P0 IMAD.MOV R10, RZ, RZ, R11 ;  /* 0x000000ffff0a8224 */ /* 0x000fe200078e020b */
[----:B------:R-:W-:Y:S01]  /*0430*/  ISETP.LT.AND P3, PT, R7, UR5, !P3 ;  /* 0x0000000507007c0c */ /* 0x000fe2000df61270 */
[----:B------:R-:W-:Y:S02]  /*0440*/  UIADD3 UR5, UPT, UPT, UR4, 0x6, URZ ;  /* 0x0000000604057890 */ /* 0x000fe4000fffe0ff */
[----:B------:R-:W-:Y:S01]  /*0450*/  VIADD R11, R10, 0x1 ;  /* 0x000000010a0b7836 */ /* 0x000fe20000000000 */
[----:B------:R-:W-:-:S02]  /*0460*/  ISETP.LT.OR P0, PT, R21, R0, P3 ;  /* 0x000000001500720c */ /* 0x000fc40001f01670 */
[----:B------:R-:W-:-:S04]  /*0470*/  ISETP.NE.AND P3, PT, R23, R0, PT ;  /* 0x000000001700720c */ /* 0x000fc80003f65270 */
[----:B------:R-:W-:Y:S01]  /*0480*/  @!P1 IMAD.MOV R11, RZ, RZ, R10 ;  /* 0x000000ffff0b9224 */ /* 0x000fe200078e020a */
[----:B------:R-:W-:Y:S01]  /*0490*/  ISETP.LT.AND P1, PT, R7, UR5, !P3 ;  /* 0x0000000507007c0c */ /* 0x000fe2000df21270 */
[----:B------:R-:W-:Y:S01]  /*04a0*/  UIADD3 UR5, UPT, UPT, UR4, 0x7, URZ ;  /* 0x0000000704057890 */ /* 0x000fe2000fffe0ff */
[-C--:B------:R-:W-:Y:S01]  /*04b0*/  ISETP.NE.AND P3, PT, R25, R0.reuse, PT ;  /* 0x000000001900720c */ /* 0x080fe20003f65270 */
[----:B------:R-:W-:Y:S01]  /*04c0*/  UIADD3 UR4, UPT, UPT, UR4, 0x8, URZ ;  /* 0x0000000804047890 */ /* 0x000fe2000fffe0ff */
[----:B------:R-:W-:Y:S01]  /*04d0*/  ISETP.LT.OR P1, PT, R23, R0, P1 ;  /* 0x000000001700720c */ /* 0x000fe20000f21670 */
[----:B------:R-:W-:Y:S02]  /*04e0*/  VIADD R10, R11, 0x1 ;  /* 0x000000010b0a7836 */ /* 0x000fe40000000000 */
[----:B------:R-:W-:Y:S01]  /*04f0*/  ISETP.LT.AND P3, PT, R7, UR5, !P3 ;  /* 0x0000000507007c0c */ /* 0x000fe2000df61270 */
[----:B------:R-:W-:Y:S01]  /*0500*/  @!P0 IMAD.MOV R10, RZ, RZ, R11 ;  /* 0x000000ffff0a8224 */ /* 0x000fe200078e020b */
[----:B------:R-:W-:-:S02]  /*0510*/  ISETP.NE.AND P0, PT, R8, UR4, PT ;  /* 0x0000000408007c0c */ /* 0x000fc4000bf05270 */
[----:B------:R-:W-:Y:S01]  /*0520*/  ISETP.LT.OR P3, PT, R25, R0, P3 ;  /* 0x000000001900720c */ /* 0x000fe20001f61670 */
[----:B------:R-:W-:-:S05]  /*0530*/  VIADD R11, R10, 0x1 ;  /* 0x000000010a0b7836 */ /* 0x000fca0000000000 */
[----:B------:R-:W-:Y:S01]  /*0540*/  @!P1 IMAD.MOV R11, RZ, RZ, R10 ;  /* 0x000000ffff0b9224 */ /* 0x000fe200078e020a */
[----:B------:R-:W-:-:S03]  /*0550*/  IADD3 R4, P1, PT, R4, 0x20, RZ ;  /* 0x0000002004047810 */ /* 0x000fc60007f3e0ff */
[----:B------:R-:W-:Y:S02]  /*0560*/  VIADD R10, R11, 0x1 ;  /* 0x000000010b0a7836 */ /* 0x000fe40000000000 */
[----:B------:R-:W-:Y:S02]  /*0570*/  IMAD.X R5, RZ, RZ, R5, P1 ;  /* 0x000000ffff057224 */ /* 0x000fe400008e0605 */
[----:B------:R-:W-:Y:S01]  /*0580*/  @!P3 IMAD.MOV R10, RZ, RZ, R11 ;  /* 0x000000ffff0ab224 */ /* 0x000fe200078e020b */
[----:B------:R-:W-:Y:S06]  /*0590*/  @P0 BRA `(.L_x_3) ;  /* 0xfffffffc00140947 */ /* 0x000fec000383ffff */
.L_x_2:
[----:B------:R-:W-:Y:S05]  /*05a0*/  @!P2 BRA `(.L_x_4) ;  /* 0x000000040004a947 */ /* 0x000fea0003800000 */
[----:B------:R-:W-:Y:S02]  /*05b0*/  ISETP.GE.U32.AND P0, PT, R9, 0x4, PT ;  /* 0x000000040900780c */ /* 0x000fe40003f06070 */
[----:B------:R-:W-:-:S04]  /*05c0*/  LOP3.LUT R14, R6, 0x3, RZ, 0xc0, !PT ;  /* 0x00000003060e7812 */ /* 0x000fc800078ec0ff */
[----:B------:R-:W-:-:S07]  /*05d0*/  ISETP.NE.AND P2, PT, R14, RZ, PT ;  /* 0x000000ff0e00720c */ /* 0x000fce0003f45270 */
[----:B------:R-:W-:Y:S06]  /*05e0*/  @!P0 BRA `(.L_x_5) ;  /* 0x0000000000708947 */ /* 0x000fec0003800000 */
[----:B0-----:R-:W-:-:S05]  /*05f0*/  IMAD.WIDE.U32 R4, R8, 0x4, R2 ;  /* 0x0000000408047825 */ /* 0x001fca00078e0002 */
[----:B------:R-:W2:Y:S04]  /*0600*/  LDG.E R9, desc[UR6][R4.64] ;  /* 0x0000000604097981 */ /* 0x000ea8000c1e1900 */
[----:B------:R-:W3:Y:S04]  /*0610*/  LDG.E R11, desc[UR6][R4.64+0x4] ;  /* 0x00000406040b7981 */ /* 0x000ee8000c1e1900 */
[----:B------:R-:W4:Y:S04]  /*0620*/  LDG.E R13, desc[UR6][R4.64+0x8] ;  /* 0x00000806040d7981 */ /* 0x000f28000c1e1900 */
[----:B------:R0:W4:Y:S01]  /*0630*/  LDG.E R15, desc[UR6][R4.64+0xc] ;  /* 0x00000c06040f7981 */ /* 0x000122000c1e1900 */
[----:B------:R-:W-:-:S02]  /*0640*/  VIADD R12, R8, 0x2 ;  /* 0x00000002080c7836 */ /* 0x000fc40000000000 */
[----:B0-----:R-:W-:Y:S01]  /*0650*/  VIADD R4, R8, 0x3 ;  /* 0x0000000308047836 */ /* 0x001fe20000000000 */
[----:B--2--5:R-:W-:-:S04]  /*0660*/  ISETP.NE.AND P1, PT, R9, R0, PT ;  /* 0x000000000900720c */ /* 0x024fc80003f25270 */
[-C--:B------:R-:W-:Y:S02]  /*0670*/  ISETP.GT.AND P1, PT, R8, R7.reuse, !P1 ;  /* 0x000000070800720c */ /* 0x080fe40004f24270 */
[-C--:B---3--:R-:W-:Y:S02]  /*0680*/  ISETP.NE.AND P0, PT, R11, R0.reuse, PT ;  /* 0x000000000b00720c */ /* 0x088fe40003f05270 */
[-C--:B------:R-:W-:Y:S01]  /*0690*/  ISETP.LT.OR P1, PT, R9, R0.reuse, P1 ;  /* 0x000000000900720c */ /* 0x080fe20000f21670 */
[----:B------:R-:W-:Y:S01]  /*06a0*/  VIADD R9, R10, 0x1 ;  /* 0x000000010a097836 */ /* 0x000fe20000000000 */
[----:B----4-:R-:W-:Y:S02]  /*06b0*/  ISETP.NE.AND P3, PT, R13, R0, PT ;  /* 0x000000000d00720c */ /* 0x010fe40003f65270 */
[CC--:B------:R-:W-:Y:S01]  /*06c0*/  ISETP.GE.AND P0, PT, R8.reuse, R7.reuse, !P0 ;  /* 0x000000070800720c */ /* 0x0c0fe20004706270 */
[----:B------:R-:W-:Y:S01]  /*06d0*/  VIADD R8, R8, 0x4 ;  /* 0x0000000408087836 */ /* 0x000fe20000000000 */
[----:B------:R-:W-:-:S02]  /*06e0*/  ISETP.GT.AND P3, PT, R12, R7, !P3 ;  /* 0x000000070c00720c */ /* 0x000fc40005f64270 */
[----:B------:R-:W-:-:S05]  /*06f0*/  ISETP.LT.OR P0, PT, R11, R0, P0 ;  /* 0x000000000b00720c */ /* 0x000fca0000701670 */
[----:B------:R-:W-:Y:S01]  /*0700*/  @!P1 IMAD.MOV R9, RZ, RZ, R10 ;  /* 0x000000ffff099224 */ /* 0x000fe200078e020a */
[-C--:B------:R-:W-:Y:S02]  /*0710*/  ISETP.LT.OR P1, PT, R13, R0.reuse, P3 ;  /* 0x000000000d00720c */ /* 0x080fe40001f21670 */
[----:B------:R-:W-:Y:S01]  /*0720*/  ISETP.NE.AND P3, PT, R15, R0, PT ;  /* 0x000000000f00720c */ /* 0x000fe20003f65270 */
[----:B------:R-:W-:-:S03]  /*0730*/  VIADD R5, R9, 0x1 ;  /* 0x0000000109057836 */ /* 0x000fc60000000000 */
[----:B------:R-:W-:Y:S01]  /*0740*/  ISETP.GT.AND P3, PT, R4, R7, !P3 ;  /* 0x000000070400720c */ /* 0x000fe20005f64270 */
[----:B------:R-:W-:-:S03]  /*0750*/  @!P0 IMAD.MOV R5, RZ, RZ, R9 ;  /* 0x000000ffff058224 */ /* 0x000fc600078e0209 */
[----:B------:R-:W-:Y:S01]  /*0760*/  ISETP.LT.OR P3, PT, R15, R0, P3 ;  /* 0x000000000f00720c */ /* 0x000fe20001f61670 */
[----:B------:R-:W-:Y:S02]  /*0770*/  VIADD R4, R5, 0x1 ;  /* 0x0000000105047836 */ /* 0x000fe40000000000 */
[----:B------:R-:W-:-:S04]  /*0780*/  @!P1 IMAD.MOV R4, RZ, RZ, R5 ;  /* 0x000000ffff049224 */ /* 0x000fc800078e0205 */
[----:B------:R-:W-:-:S06]  /*0790*/  VIADD R10, R4, 0x1 ;  /* 0x00000001040a7836 */ /* 0x000fcc0000000000 */
[----:B------:R-:W-:-:S07]  /*07a0*/  @!P3 IMAD.MOV R10, RZ, RZ, R4 ;  /* 0x000000ffff0ab224 */ /* 0x000fce00078e0204 */
.L_x_5:
[----:B------:R-:W-:Y:S05]  /*07b0*/  @!P2 BRA `(.L_x_4) ;  /* 0x000000000080a947 */ /* 0x000fea0003800000 */
[----:B------:R-:W-:-:S13]  /*07c0*/  ISETP.NE.AND P3, PT, R14, 0x1, PT ;  /* 0x000000010e00780c */ /* 0x000fda0003f65270 */
[----:B0-----:R-:W-:-:S05]  /*07d0*/  @P3 IMAD.WIDE.U32 R4, R8, 0x4, R2 ;  /* 0x0000000408043825 */ /* 0x001fca00078e0002 */
[----:B------:R-:W2:Y:S04]  /*07e0*/  @P3 LDG.E R9, desc[UR6][R4.64] ;  /* 0x0000000604093981 */ /* 0x000ea8000c1e1900 */
[----:B------:R-:W3:Y:S01]  /*07f0*/  @P3 LDG.E R11, desc[UR6][R4.64+0x4] ;  /* 0x00000406040b3981 */ /* 0x000ee2000c1e1900 */
[----:B------:R-:W-:-:S04]  /*0800*/  LOP3.LUT R6, R6, 0x1, RZ, 0xc0, !PT ;  /* 0x0000000106067812 */ /* 0x000fc800078ec0ff */
[----:B------:R-:W-:Y:S02]  /*0810*/  ISETP.NE.U32.AND P2, PT, R6, 0x1, PT ;  /* 0x000000010600780c */ /* 0x000fe40003f45070 */
[-C--:B--2--5:R-:W-:Y:S02]  /*0820*/  @P3 ISETP.NE.AND P0, PT, R9, R0.reuse, PT ;  /* 0x000000000900320c */ /* 0x0a4fe40003f05270 */
[----:B---3--:R-:W-:Y:S02]  /*0830*/  @P3 ISETP.NE.AND P4, PT, R11, R0, PT ;  /* 0x000000000b00320c */ /* 0x008fe40003f85270 */
[CC--:B------:R-:W-:Y:S02]  /*0840*/  @P3 ISETP.GT.AND P1, PT, R8.reuse, R7.reuse, !P0 ;  /* 0x000000070800320c */ /* 0x0c0fe40004724270 */
[C---:B------:R-:W-:Y:S01]  /*0850*/  @P3 ISETP.GE.AND P0, PT, R8.reuse, R7, !P4 ;  /* 0x000000070800320c */ /* 0x040fe20006706270 */
[----:B------:R-:W-:-:S04]  /*0860*/  @P3 VIADD R8, R8, 0x2 ;  /* 0x0000000208083836 */ /* 0x000fc80000000000 */
[----:B------:R-:W-:-:S06]  /*0870*/  @!P2 IMAD.WIDE.U32 R2, R8, 0x4, R2 ;  /* 0x000000040802a825 */ /* 0x000fcc00078e0002 */
[----:B------:R0:W2:Y:S01]  /*0880*/  @!P2 LDG.E R3, desc[UR6][R2.64] ;  /* 0x000000060203a981 */ /* 0x0000a2000c1e1900 */
[-C--:B------:R-:W-:Y:S01]  /*0890*/  @P3 ISETP.LT.OR P4, PT, R9, R0.reuse, P1 ;  /* 0x000000000900320c */ /* 0x080fe20000f81670 */
[----:B------:R-:W-:Y:S01]  /*08a0*/  @P3 VIADD R4, R10, 0x1 ;  /* 0x000000010a043836 */ /* 0x000fe20000000000 */
[----:B------:R-:W-:Y:S02]  /*08b0*/  PLOP3.LUT P1, PT, PT, PT, PT, 0x80, 0x8 ;  /* 0x000000000008781c */ /* 0x000fe40003f2f070 */
[----:B------:R-:W-:Y:S02]  /*08c0*/  @P3 PLOP3.LUT P1, PT, P4, PT, PT, 0x80, 0x8 ;  /* 0x000000000008381c */ /* 0x000fe4000272f070 */
[----:B------:R-:W-:Y:S02]  /*08d0*/  @P3 ISETP.LT.OR P4, PT, R11, R0, P0 ;  /* 0x000000000b00320c */ /* 0x000fe40000781670 */
[----:B------:R-:W-:Y:S02]  /*08e0*/  PLOP3.LUT P0, PT, PT, PT, PT, 0x80, 0x8 ;  /* 0x000000000008781c */ /* 0x000fe40003f0f070 */
[----:B------:R-:W-:-:S07]  /*08f0*/  @P3 PLOP3.LUT P0, PT, P4, PT, PT, 0x80, 0x8 ;  /* 0x000000000008381c */ /* 0x000fce000270f070 */
[----:B------:R-:W-:-:S04]  /*0900*/  @!P1 IMAD.MOV R4, RZ, RZ, R10 ;  /* 0x000000ffff049224 */ /* 0x000fc800078e020a */
[----:B0-----:R-:W-:Y:S02]  /*0910*/  @P3 VIADD R2, R4, 0x1 ;  /* 0x0000000104023836 */ /* 0x001fe40000000000 */
[----:B------:R-:W-:-:S04]  /*0920*/  @!P0 IMAD.MOV R2, RZ, RZ, R4 ;  /* 0x000000ffff028224 */ /* 0x000fc800078e0204 */
[----:B------:R-:W-:-:S04]  /*0930*/  @P3 IMAD.MOV.U32 R10, RZ, RZ, R2 ;  /* 0x000000ffff0a3224 */ /* 0x000fc800078e0002 */
[----:B------:R-:W-:Y:S01]  /*0940*/  @!P2 VIADD R2, R10, 0x1 ;  /* 0x000000010a02a836 */ /* 0x000fe20000000000 */
[----:B--2---:R-:W-:-:S04]  /*0950*/  @!P2 ISETP.NE.AND P4, PT, R3, R0, PT ;  /* 0x000000000300a20c */ /* 0x004fc80003f85270 */
[----:B------:R-:W-:-:S04]  /*0960*/  @!P2 ISETP.GT.AND P1, PT, R8, R7, !P4 ;  /* 0x000000070800a20c */ /* 0x000fc80006724270 */
[----:B------:R-:W-:Y:S02]  /*0970*/  @!P2 ISETP.LT.OR P4, PT, R3, R0, P1 ;  /* 0x000000000300a20c */ /* 0x000fe40000f81670 */
[----:B------:R-:W-:Y:S02]  /*0980*/  PLOP3.LUT P1, PT, PT, PT, PT, 0x80, 0x8 ;  /* 0x000000000008781c */ /* 0x000fe40003f2f070 */
[----:B------:R-:W-:-:S13]  /*0990*/  @!P2 PLOP3.LUT P1, PT, P4, PT, PT, 0x80, 0x8 ;  /* 0x000000000008a81c */ /* 0x000fda000272f070 */
[----:B------:R-:W-:-:S04]  /*09a0*/  @!P1 IMAD.MOV R2, RZ, RZ, R10 ;  /* 0x000000ffff029224 */ /* 0x000fc800078e020a */
[----:B------:R-:W-:-:S07]  /*09b0*/  @!P2 IMAD.MOV.U32 R10, RZ, RZ, R2 ;  /* 0x000000ffff0aa224 */ /* 0x000fce00078e0002 */
.L_x_4:
[----:B------:R-:W-:-:S07]  /*09c0*/  IMAD.MOV.U32 R11, RZ, RZ, RZ ;  /* 0x000000ffff0b7224 */ /* 0x000fce00078e00ff */
.L_x_1:
[----:B------:R-:W1:Y:S02]  /*09d0*/  LDCU.64 UR4, c[0x0][0x388] ;  /* 0x00007100ff0477ac */ /* 0x000e640008000a00 */
[----:B-1----:R-:W-:-:S04]  /*09e0*/  LEA R2, P0, R10, UR4, 0x2 ;  /* 0x000000040a027c11 */ /* 0x002fc8000f8010ff */
[----:B------:R-:W-:-:S05]  /*09f0*/  LEA.HI.X R3, R10, UR5, R11, 0x2, P0 ;  /* 0x000000050a037c11 */ /* 0x000fca00080f140b */
[----:B-----5:R-:W-:Y:S01]  /*0a00*/  STG.E desc[UR6][R2.64], R0 ;  /* 0x0000000002007986 */ /* 0x020fe2000c101906 */
[----:B------:R-:W-:Y:S05]  /*0a10*/  EXIT ;  /* 0x000000000000794d */ /* 0x000fea0003800000 */
.L_x_6:
[----:B------:R-:W-:-:S00]  /*0a20*/  BRA `(.L_x_6) ;  /* 0xfffffffc00fc7947 */ /* 0x000fc0000383ffff */
[----:B------:R-:W-:-:S00]  /*0a30*/  NOP ;  /* 0x0000000000007918 */ /* 0x000fc00000000000 */
        /* <DEDUP_REMOVED lines=12> */
.L_x_7:


//--------------------- .nv.shared.reserved.0     --------------------------
	.section	.nv.shared.reserved.0,"aw",@nobits
	.weak		__nv_reservedSMEM_offset_0_alias
	.size		__nv_reservedSMEM_offset_0_alias, 0, 64
	.other		__nv_reservedSMEM_offset_0_alias,@"STO_CUDA_RESERVED_SHARED STV_DEFAULT"
__nv_reservedSMEM_offset_0_alias:
	.zero		0
	.zero		64


//--------------------- .nv.constant0._Z7add_vecPiS_i --------------------------
	.section	.nv.constant0._Z7add_vecPiS_i,"a",@progbits
	.sectionflags	@""
	.align	4
.nv.constant0._Z7add_vecPiS_i:
	.zero		916


//--------------------- SYMBOLS --------------------------

	.type		.nv.reservedSmem.offset0,@object
	.size		.nv.reservedSmem.offset0,0x4
